//
// Generated by NVIDIA NVVM Compiler
//
// Compiler Build ID: CL-36424714
// Cuda compilation tools, release 13.0, V13.0.88
// Based on NVVM 20.0.0
//

.version 9.0
.target sm_100
.address_size 64

	// .globl	_Z3addiPf

.visible .entry _Z3addiPf(
	.param .u32 _Z3addiPf_param_0,
	.param .u64 .ptr .align 1 _Z3addiPf_param_1
)
{
	.reg .pred 	%p<2>;
	.reg .b32 	%r<6>;
	.reg .b32 	%f<3>;
	.reg .b64 	%rd<5>;

	ld.param.u32 	%r2, [_Z3addiPf_param_0];
	ld.param.u64 	%rd1, [_Z3addiPf_param_1];
	mov.u32 	%r3, %ctaid.x;
	mov.u32 	%r4, %ntid.x;
	mov.u32 	%r5, %tid.x;
	mad.lo.s32 	%r1, %r3, %r4, %r5;
	setp.ge.s32 	%p1, %r1, %r2;
	@%p1 bra 	$L__BB0_2;
	cvta.to.global.u64 	%rd2, %rd1;
	mul.wide.s32 	%rd3, %r1, 4;
	add.s64 	%rd4, %rd2, %rd3;
	ld.global.f32 	%f1, [%rd4];
	add.f32 	%f2, %f1, %f1;
	st.global.f32 	[%rd4], %f2;
$L__BB0_2:
	ret;

}


// ===== COMPILED SASS (sm_100) =====

	.target	sm_100

	.elftype	@"ET_EXEC"


//--------------------- .note.nv.tkinfo           --------------------------
	.section	.note.nv.tkinfo,"",@"SHT_NOTE"
	.sectionflags	@"SHF_NOTE_NV_TKINFO"
	.tkinfo
        /*0018*/ 	.word	0x00000002
        /*0030*/ 	.string	""
        /*0030*/ 	.string	"ptxas"
        /*0030*/ 	.string	"Cuda compilation tools, release 13.0, V13.0.88"
        /*0030*/ 	.string	"Build cuda_13.0.r13.0/compiler.36424714_0"
        /*0030*/ 	.string	"-arch sm_100 -m 64 "



//--------------------- .note.nv.cuinfo           --------------------------
	.section	.note.nv.cuinfo,"",@"SHT_NOTE"
	.sectionflags	@"SHF_NOTE_NV_CUINFO"
        /*0018*/ 	.short	0x0002
        /*001a*/ 	.short	0x0064
        /*001c*/ 	.short	0x0082
	.zero		2


//--------------------- .nv.info                  --------------------------
	.section	.nv.info,"",@"SHT_CUDA_INFO"
	.align	4


	//----- nvinfo : EIATTR_REGCOUNT
	.align		4
        /*0000*/ 	.byte	0x04, 0x2f
        /*0002*/ 	.short	(.L_1 - .L_0)
	.align		4
.L_0:
        /*0004*/ 	.word	index@(_Z3addiPf)
        /*0008*/ 	.word	0x00000008


	//----- nvinfo : EIATTR_FRAME_SIZE
	.align		4
.L_1:
        /*000c*/ 	.byte	0x04, 0x11
        /*000e*/ 	.short	(.L_3 - .L_2)
	.align		4
.L_2:
        /*0010*/ 	.word	index@(_Z3addiPf)
        /*0014*/ 	.word	0x00000000


	//----- nvinfo : EIATTR_MIN_STACK_SIZE
	.align		4
.L_3:
        /*0018*/ 	.byte	0x04, 0x12
        /*001a*/ 	.short	(.L_5 - .L_4)
	.align		4
.L_4:
        /*001c*/ 	.word	index@(_Z3addiPf)
        /*0020*/ 	.word	0x00000000
.L_5:


//--------------------- .nv.compat                --------------------------
	.section	.nv.compat,"",@"SHT_CUDA_COMPAT_INFO"
	.align	4
        /*0000*/ 	.byte	0x02, 0x09, 0x00, 0x00, 0x02, 0x02, 0x01, 0x00, 0x02, 0x05, 0x05, 0x00, 0x03, 0x07, 0x01, 0x01
        /*0010*/ 	.byte	0x02, 0x03, 0x00, 0x00, 0x02, 0x06, 0x01, 0x00, 0x04, 0x0b, 0x08, 0x00, 0x09, 0x00, 0x00, 0x00
        /*0020*/ 	.byte	0x00, 0x00, 0x00, 0x00


//--------------------- .nv.info._Z3addiPf        --------------------------
	.section	.nv.info._Z3addiPf,"",@"SHT_CUDA_INFO"
	.sectionflags	@""
	.align	4


	//----- nvinfo : EIATTR_CUDA_API_VERSION
	.align		4
        /*0000*/ 	.byte	0x04, 0x37
        /*0002*/ 	.short	(.L_7 - .L_6)
.L_6:
        /*0004*/ 	.word	0x00000082


	//----- nvinfo : EIATTR_KPARAM_INFO
	.align		4
.L_7:
        /*0008*/ 	.byte	0x04, 0x17
        /*000a*/ 	.short	(.L_9 - .L_8)
.L_8:
        /*000c*/ 	.word	0x00000000
        /*0010*/ 	.short	0x0001
        /*0012*/ 	.short	0x0008
        /*0014*/ 	.byte	0x00, 0xf5, 0x21, 0x00


	//----- nvinfo : EIATTR_KPARAM_INFO
	.align		4
.L_9:
        /*0018*/ 	.byte	0x04, 0x17
        /*001a*/ 	.short	(.L_11 - .L_10)
.L_10:
        /*001c*/ 	.word	0x00000000
        /*0020*/ 	.short	0x0000
        /*0022*/ 	.short	0x0000
        /*0024*/ 	.byte	0x00, 0xf0, 0x11, 0x00


	//----- nvinfo : EIATTR_SPARSE_MMA_MASK
	.align		4
.L_11:
        /*0028*/ 	.byte	0x03, 0x50
        /*002a*/ 	.short	0x0000


	//----- nvinfo : EIATTR_MAXREG_COUNT
	.align		4
        /*002c*/ 	.byte	0x03, 0x1b
        /*002e*/ 	.short	0x00ff


	//----- nvinfo : EIATTR_MERCURY_ISA_VERSION
	.align		4
        /*0030*/ 	.byte	0x03, 0x5f
        /*0032*/ 	.short	0x0101


	//----- nvinfo : EIATTR_VRC_CTA_INIT_COUNT
	.align		4
        /*0034*/ 	.byte	0x02, 0x4a
	.zero		1
	.zero		1


	//----- nvinfo : EIATTR_EXIT_INSTR_OFFSETS
	.align		4
        /*0038*/ 	.byte	0x04, 0x1c
        /*003a*/ 	.short	(.L_13 - .L_12)


	//   ....[0]....
.L_12:
        /*003c*/ 	.word	0x00000070


	//   ....[1]....
        /*0040*/ 	.word	0x000000e0


	//----- nvinfo : EIATTR_CBANK_PARAM_SIZE
	.align		4
.L_13:
        /*0044*/ 	.byte	0x03, 0x19
        /*0046*/ 	.short	0x0010


	//----- nvinfo : EIATTR_PARAM_CBANK
	.align		4
        /*0048*/ 	.byte	0x04, 0x0a
        /*004a*/ 	.short	(.L_15 - .L_14)
	.align		4
.L_14:
        /*004c*/ 	.word	index@(.nv.constant0._Z3addiPf)
        /*0050*/ 	.short	0x0380
        /*0052*/ 	.short	0x0010


	//----- nvinfo : EIATTR_SW_WAR
	.align		4
.L_15:
        /*0054*/ 	.byte	0x04, 0x36
        /*0056*/ 	.short	(.L_17 - .L_16)
.L_16:
        /*0058*/ 	.word	0x00000008
.L_17:


//--------------------- .nv.callgraph             --------------------------
	.section	.nv.callgraph,"",@"SHT_CUDA_CALLGRAPH"
	.align	4
	.sectionentsize	8
	.align		4
        /*0000*/ 	.word	0x00000000
	.align		4
        /*0004*/ 	.word	0xffffffff
	.align		4
        /*0008*/ 	.word	0x00000000
	.align		4
        /*000c*/ 	.word	0xfffffffe
	.align		4
        /*0010*/ 	.word	0x00000000
	.align		4
        /*0014*/ 	.word	0xfffffffd
	.align		4
        /*0018*/ 	.word	0x00000000
	.align		4
        /*001c*/ 	.word	0xfffffffc


//--------------------- .text._Z3addiPf           --------------------------
	.section	.text._Z3addiPf,"ax",@progbits
	.align	128
        .global         _Z3addiPf
        .type           _Z3addiPf,@function
        .size           _Z3addiPf,(.L_x_1 - _Z3addiPf)
        .other          _Z3addiPf,@"STO_CUDA_ENTRY STV_DEFAULT"
_Z3addiPf:
.text._Z3addiPf:
[----:B------:R-:W-:Y:S01]  /*0000*/  LDC R1, c[0x0][0x37c] ;  /* 0x0000df00ff017b82 */ /* 0x000fe20000000800 */
[----:B------:R-:W0:Y:S07]  /*0010*/  S2R R0, SR_TID.X ;  /* 0x0000000000007919 */ /* 0x000e2e0000002100 */
[----:B------:R-:W0:Y:S01]  /*0020*/  S2UR UR4, SR_CTAID.X ;  /* 0x00000000000479c3 */ /* 0x000e220000002500 */
[----:B------:R-:W1:Y:S07]  /*0030*/  LDCU UR5, c[0x0][0x380] ;  /* 0x00007000ff0577ac */ /* 0x000e6e0008000800 */
[----:B------:R-:W0:Y:S02]  /*0040*/  LDC R5, c[0x0][0x360] ;  /* 0x0000d800ff057b82 */ /* 0x000e240000000800 */
[----:B0-----:R-:W-:-:S05]  /*0050*/  IMAD R5, R5, UR4, R0 ;  /* 0x0000000405057c24 */ /* 0x001fca000f8e0200 */
[----:B-1----:R-:W-:-:S13]  /*0060*/  ISETP.GE.AND P0, PT, R5, UR5, PT ;  /* 0x0000000505007c0c */ /* 0x002fda000bf06270 */
[----:B------:R-:W-:Y:S05]  /*0070*/  @P0 EXIT ;  /* 0x000000000000094d */ /* 0x000fea0003800000 */
[----:B------:R-:W0:Y:S01]  /*0080*/  LDC.64 R2, c[0x0][0x388] ;  /* 0x0000e200ff027b82 */ /* 0x000e220000000a00 */
[----:B------:R-:W1:Y:S01]  /*0090*/  LDCU.64 UR4, c[0x0][0x358] ;  /* 0x00006b00ff0477ac */ /* 0x000e620008000a00 */
[----:B0-----:R-:W-:-:S05]  /*00a0*/  IMAD.WIDE R2, R5, 0x4, R2 ;  /* 0x0000000405027825 */ /* 0x001fca00078e0202 */
[----:B-1----:R-:W2:Y:S02]  /*00b0*/  LDG.E R0, desc[UR4][R2.64] ;  /* 0x0000000402007981 */ /* 0x002ea4000c1e1900 */
[----:B--2---:R-:W-:-:S05]  /*00c0*/  FADD R5, R0, R0 ;  /* 0x0000000000057221 */ /* 0x004fca0000000000 */
[----:B------:R-:W-:Y:S01]  /*00d0*/  STG.E desc[UR4][R2.64], R5 ;  /* 0x0000000502007986 */ /* 0x000fe2000c101904 */
[----:B------:R-:W-:Y:S05]  /*00e0*/  EXIT ;  /* 0x000000000000794d */ /* 0x000fea0003800000 */
.L_x_0:
[----:B------:R-:W-:-:S00]  /*00f0*/  BRA `(.L_x_0) ;  /* 0xfffffffc00fc7947 */ /* 0x000fc0000383ffff */
[----:B------:R-:W-:-:S00]  /*0100*/  NOP ;  /* 0x0000000000007918 */ /* 0x000fc00000000000 */
[----:B------:R-:W-:-:S00]  /*0110*/  NOP ;  /* 0x0000000000007918 */ /* 0x000fc00000000000 */
[----:B------:R-:W-:-:S00]  /*0120*/  NOP ;  /* 0x0000000000007918 */ /* 0x000fc00000000000 */
[----:B------:R-:W-:-:S00]  /*0130*/  NOP ;  /* 0x0000000000007918 */ /* 0x000fc00000000000 */
[----:B------:R-:W-:-:S00]  /*0140*/  NOP ;  /* 0x0000000000007918 */ /* 0x000fc00000000000 */
[----:B------:R-:W-:-:S00]  /*0150*/  NOP ;  /* 0x0000000000007918 */ /* 0x000fc00000000000 */
[----:B------:R-:W-:-:S00]  /*0160*/  NOP ;  /* 0x0000000000007918 */ /* 0x000fc00000000000 */
[----:B------:R-:W-:-:S00]  /*0170*/  NOP ;  /* 0x0000000000007918 */ /* 0x000fc00000000000 */
.L_x_1:


//--------------------- .nv.shared.reserved.0     --------------------------
	.section	.nv.shared.reserved.0,"aw",@nobits
	.weak		__nv_reservedSMEM_offset_0_alias
	.size		__nv_reservedSMEM_offset_0_alias, 0, 64
	.other		__nv_reservedSMEM_offset_0_alias,@"STO_CUDA_RESERVED_SHARED STV_DEFAULT"
__nv_reservedSMEM_offset_0_alias:
	.zero		0
	.zero		64


//--------------------- .nv.constant0._Z3addiPf   --------------------------
	.section	.nv.constant0._Z3addiPf,"a",@progbits
	.sectionflags	@""
	.align	4
.nv.constant0._Z3addiPf:
	.zero		912


//--------------------- SYMBOLS --------------------------

	.type		.nv.reservedSmem.offset0,@object
	.size		.nv.reservedSmem.offset0,0x4
